//
// Generated by NVIDIA NVVM Compiler
//
// Compiler Build ID: CL-36424714
// Cuda compilation tools, release 13.0, V13.0.88
// Based on NVVM 20.0.0
//

.version 9.0
.target sm_100
.address_size 64

	// .globl	_Z20access_offset_kerneli
.extern .shared .align 16 .b8 devMem[];

.visible .entry _Z20access_offset_kerneli(
	.param .u32 _Z20access_offset_kerneli_param_0
)
{
	.reg .b32 	%r<2>;

	mov.b32 	%r1, 0;
	st.shared.v2.u32 	[devMem], {%r1, %r1};
	ret;

}


// ===== COMPILED SASS (sm_100) =====

	.target	sm_100

	.elftype	@"ET_EXEC"


//--------------------- .note.nv.tkinfo           --------------------------
	.section	.note.nv.tkinfo,"",@"SHT_NOTE"
	.sectionflags	@"SHF_NOTE_NV_TKINFO"
	.tkinfo
        /*0018*/ 	.word	0x00000002
        /*0030*/ 	.string	""
        /*0030*/ 	.string	"ptxas"
        /*0030*/ 	.string	"Cuda compilation tools, release 13.0, V13.0.88"
        /*0030*/ 	.string	"Build cuda_13.0.r13.0/compiler.36424714_0"
        /*0030*/ 	.string	"-arch sm_100 -m 64 "



//--------------------- .note.nv.cuinfo           --------------------------
	.section	.note.nv.cuinfo,"",@"SHT_NOTE"
	.sectionflags	@"SHF_NOTE_NV_CUINFO"
        /*0018*/ 	.short	0x0002
        /*001a*/ 	.short	0x0064
        /*001c*/ 	.short	0x0082
	.zero		2


//--------------------- .nv.info                  --------------------------
	.section	.nv.info,"",@"SHT_CUDA_INFO"
	.align	4


	//----- nvinfo : EIATTR_REGCOUNT
	.align		4
        /*0000*/ 	.byte	0x04, 0x2f
        /*0002*/ 	.short	(.L_1 - .L_0)
	.align		4
.L_0:
        /*0004*/ 	.word	index@(_Z20access_offset_kerneli)
        /*0008*/ 	.word	0x00000004


	//----- nvinfo : EIATTR_FRAME_SIZE
	.align		4
.L_1:
        /*000c*/ 	.byte	0x04, 0x11
        /*000e*/ 	.short	(.L_3 - .L_2)
	.align		4
.L_2:
        /*0010*/ 	.word	index@(_Z20access_offset_kerneli)
        /*0014*/ 	.word	0x00000000


	//----- nvinfo : EIATTR_MIN_STACK_SIZE
	.align		4
.L_3:
        /*0018*/ 	.byte	0x04, 0x12
        /*001a*/ 	.short	(.L_5 - .L_4)
	.align		4
.L_4:
        /*001c*/ 	.word	index@(_Z20access_offset_kerneli)
        /*0020*/ 	.word	0x00000000
.L_5:


//--------------------- .nv.compat                --------------------------
	.section	.nv.compat,"",@"SHT_CUDA_COMPAT_INFO"
	.align	4
        /*0000*/ 	.byte	0x02, 0x09, 0x00, 0x00, 0x02, 0x02, 0x01, 0x00, 0x02, 0x05, 0x05, 0x00, 0x03, 0x07, 0x01, 0x01
        /*0010*/ 	.byte	0x02, 0x03, 0x00, 0x00, 0x02, 0x06, 0x01, 0x00, 0x04, 0x0b, 0x08, 0x00, 0x09, 0x00, 0x00, 0x00
        /*0020*/ 	.byte	0x00, 0x00, 0x00, 0x00


//--------------------- .nv.info._Z20access_offset_kerneli --------------------------
	.section	.nv.info._Z20access_offset_kerneli,"",@"SHT_CUDA_INFO"
	.sectionflags	@""
	.align	4


	//----- nvinfo : EIATTR_CUDA_API_VERSION
	.align		4
        /*0000*/ 	.byte	0x04, 0x37
        /*0002*/ 	.short	(.L_7 - .L_6)
.L_6:
        /*0004*/ 	.word	0x00000082


	//----- nvinfo : EIATTR_KPARAM_INFO
	.align		4
.L_7:
        /*0008*/ 	.byte	0x04, 0x17
        /*000a*/ 	.short	(.L_9 - .L_8)
.L_8:
        /*000c*/ 	.word	0x00000000
        /*0010*/ 	.short	0x0000
        /*0012*/ 	.short	0x0000
        /*0014*/ 	.byte	0x00, 0xf0, 0x11, 0x00


	//----- nvinfo : EIATTR_SPARSE_MMA_MASK
	.align		4
.L_9:
        /*0018*/ 	.byte	0x03, 0x50
        /*001a*/ 	.short	0x0000


	//----- nvinfo : EIATTR_MAXREG_COUNT
	.align		4
        /*001c*/ 	.byte	0x03, 0x1b
        /*001e*/ 	.short	0x00ff


	//----- nvinfo : EIATTR_MERCURY_ISA_VERSION
	.align		4
        /*0020*/ 	.byte	0x03, 0x5f
        /*0022*/ 	.short	0x0101


	//----- nvinfo : EIATTR_VRC_CTA_INIT_COUNT
	.align		4
        /*0024*/ 	.byte	0x02, 0x4a
	.zero		1
	.zero		1


	//----- nvinfo : EIATTR_EXIT_INSTR_OFFSETS
	.align		4
        /*0028*/ 	.byte	0x04, 0x1c
        /*002a*/ 	.short	(.L_11 - .L_10)


	//   ....[0]....
.L_10:
        /*002c*/ 	.word	0x00000050


	//----- nvinfo : EIATTR_CBANK_PARAM_SIZE
	.align		4
.L_11:
        /*0030*/ 	.byte	0x03, 0x19
        /*0032*/ 	.short	0x0004


	//----- nvinfo : EIATTR_PARAM_CBANK
	.align		4
        /*0034*/ 	.byte	0x04, 0x0a
        /*0036*/ 	.short	(.L_13 - .L_12)
	.align		4
.L_12:
        /*0038*/ 	.word	index@(.nv.constant0._Z20access_offset_kerneli)
        /*003c*/ 	.short	0x0380
        /*003e*/ 	.short	0x0004


	//----- nvinfo : EIATTR_SW_WAR
	.align		4
.L_13:
        /*0040*/ 	.byte	0x04, 0x36
        /*0042*/ 	.short	(.L_15 - .L_14)
.L_14:
        /*0044*/ 	.word	0x00000008
.L_15:


//--------------------- .nv.callgraph             --------------------------
	.section	.nv.callgraph,"",@"SHT_CUDA_CALLGRAPH"
	.align	4
	.sectionentsize	8
	.align		4
        /*0000*/ 	.word	0x00000000
	.align		4
        /*0004*/ 	.word	0xffffffff
	.align		4
        /*0008*/ 	.word	0x00000000
	.align		4
        /*000c*/ 	.word	0xfffffffe
	.align		4
        /*0010*/ 	.word	0x00000000
	.align		4
        /*0014*/ 	.word	0xfffffffd
	.align		4
        /*0018*/ 	.word	0x00000000
	.align		4
        /*001c*/ 	.word	0xfffffffc


//--------------------- .text._Z20access_offset_kerneli --------------------------
	.section	.text._Z20access_offset_kerneli,"ax",@progbits
	.align	128
        .global         _Z20access_offset_kerneli
        .type           _Z20access_offset_kerneli,@function
        .size           _Z20access_offset_kerneli,(.L_x_1 - _Z20access_offset_kerneli)
        .other          _Z20access_offset_kerneli,@"STO_CUDA_ENTRY STV_DEFAULT"
_Z20access_offset_kerneli:
.text._Z20access_offset_kerneli:
[----:B------:R-:W-:Y:S08]  /*0000*/  LDC R1, c[0x0][0x37c] ;  /* 0x0000df00ff017b82 */ /* 0x000ff00000000800 */
[----:B------:R-:W0:Y:S01]  /*0010*/  S2UR UR5, SR_CgaCtaId ;  /* 0x00000000000579c3 */ /* 0x000e220000008800 */
[----:B------:R-:W-:Y:S02]  /*0020*/  UMOV UR4, 0x400 ;  /* 0x0000040000047882 */ /* 0x000fe40000000000 */
[----:B0-----:R-:W-:-:S09]  /*0030*/  ULEA UR4, UR5, UR4, 0x18 ;  /* 0x0000000405047291 */ /* 0x001fd2000f8ec0ff */
[----:B------:R-:W-:Y:S01]  /*0040*/  STS.64 [UR4], RZ ;  /* 0x000000ffff007988 */ /* 0x000fe20008000a04 */
[----:B------:R-:W-:Y:S05]  /*0050*/  EXIT ;  /* 0x000000000000794d */ /* 0x000fea0003800000 */
.L_x_0:
[----:B------:R-:W-:-:S00]  /*0060*/  BRA `(.L_x_0) ;  /* 0xfffffffc00fc7947 */ /* 0x000fc0000383ffff */
[----:B------:R-:W-:-:S00]  /*0070*/  NOP ;  /* 0x0000000000007918 */ /* 0x000fc00000000000 */
        /* <DEDUP_REMOVED lines=8> */
.L_x_1:


//--------------------- .nv.shared._Z20access_offset_kerneli --------------------------
	.section	.nv.shared._Z20access_offset_kerneli,"aw",@nobits
	.sectionflags	@""
	.align	16
	.zero		1024


//--------------------- .nv.shared.reserved.0     --------------------------
	.section	.nv.shared.reserved.0,"aw",@nobits
	.weak		__nv_reservedSMEM_offset_0_alias
	.size		__nv_reservedSMEM_offset_0_alias, 0, 64
	.other		__nv_reservedSMEM_offset_0_alias,@"STO_CUDA_RESERVED_SHARED STV_DEFAULT"
__nv_reservedSMEM_offset_0_alias:
	.zero		0
	.zero		64


//--------------------- .nv.constant0._Z20access_offset_kerneli --------------------------
	.section	.nv.constant0._Z20access_offset_kerneli,"a",@progbits
	.sectionflags	@""
	.align	4
.nv.constant0._Z20access_offset_kerneli:
	.zero		900


//--------------------- SYMBOLS --------------------------

	.type		.nv.reservedSmem.offset0,@object
	.size		.nv.reservedSmem.offset0,0x4
	.type		.nv.reservedSmem.cap,@object
	.size		.nv.reservedSmem.cap,0x4
